	.headerflags	@"EF_CUDA_TEXMODE_UNIFIED EF_CUDA_64BIT_ADDRESS EF_CUDA_ACCELERATORS EF_CUDA_SM90 EF_CUDA_VIRTUAL_SM(EF_CUDA_SM90)"
	.elftype	@"ET_EXEC"


//--------------------- .nv.info                  --------------------------
	.section	.nv.info,"",@"SHT_CUDA_INFO"
	.align	4


	//----- nvinfo : EIATTR_REGCOUNT
	.align		4
        /*0000*/ 	.byte	0x04, 0x2f
        /*0002*/ 	.short	(.L_1 - .L_0)
	.align		4
.L_0:
        /*0004*/ 	.word	index@(triton_poi_fused_0)
        /*0008*/ 	.word	0x0000001b


	//----- nvinfo : EIATTR_MIN_STACK_SIZE
	.align		4
.L_1:
        /*000c*/ 	.byte	0x04, 0x12
        /*000e*/ 	.short	(.L_3 - .L_2)
	.align		4
.L_2:
        /*0010*/ 	.word	index@(triton_poi_fused_0)
        /*0014*/ 	.word	0x00000000


	//----- nvinfo : EIATTR_FRAME_SIZE
	.align		4
.L_3:
        /*0018*/ 	.byte	0x04, 0x11
        /*001a*/ 	.short	(.L_5 - .L_4)
	.align		4
.L_4:
        /*001c*/ 	.word	index@(triton_poi_fused_0)
        /*0020*/ 	.word	0x00000000


	//----- nvinfo : EIATTR_MIN_STACK_SIZE
	.align		4
.L_5:
        /*0024*/ 	.byte	0x04, 0x12
        /*0026*/ 	.short	(.L_7 - .L_6)
	.align		4
.L_6:
        /*0028*/ 	.word	index@(triton_poi_fused_0)
        /*002c*/ 	.word	0x00000000
.L_7:


//--------------------- .nv.info.triton_poi_fused_0 --------------------------
	.section	.nv.info.triton_poi_fused_0,"",@"SHT_CUDA_INFO"
	.sectionflags	@""
	.align	4


	//----- nvinfo : EIATTR_CUDA_API_VERSION
	.align		4
        /*0000*/ 	.byte	0x04, 0x37
        /*0002*/ 	.short	(.L_9 - .L_8)
.L_8:
        /*0004*/ 	.word	0x0000007c


	//----- nvinfo : EIATTR_KPARAM_INFO
	.align		4
.L_9:
        /*0008*/ 	.byte	0x04, 0x17
        /*000a*/ 	.short	(.L_11 - .L_10)
.L_10:
        /*000c*/ 	.word	0x00000000
        /*0010*/ 	.short	0x0003
        /*0012*/ 	.short	0x0014
        /*0014*/ 	.byte	0x00, 0xf0, 0x11, 0x00


	//----- nvinfo : EIATTR_KPARAM_INFO
	.align		4
.L_11:
        /*0018*/ 	.byte	0x04, 0x17
        /*001a*/ 	.short	(.L_13 - .L_12)
.L_12:
        /*001c*/ 	.word	0x00000000
        /*0020*/ 	.short	0x0002
        /*0022*/ 	.short	0x0010
        /*0024*/ 	.byte	0x00, 0xf0, 0x11, 0x00


	//----- nvinfo : EIATTR_KPARAM_INFO
	.align		4
.L_13:
        /*0028*/ 	.byte	0x04, 0x17
        /*002a*/ 	.short	(.L_15 - .L_14)
.L_14:
        /*002c*/ 	.word	0x00000000
        /*0030*/ 	.short	0x0001
        /*0032*/ 	.short	0x0008
        /*0034*/ 	.byte	0x00, 0xf4, 0x21, 0x00


	//----- nvinfo : EIATTR_KPARAM_INFO
	.align		4
.L_15:
        /*0038*/ 	.byte	0x04, 0x17
        /*003a*/ 	.short	(.L_17 - .L_16)
.L_16:
        /*003c*/ 	.word	0x00000000
        /*0040*/ 	.short	0x0000
        /*0042*/ 	.short	0x0000
        /*0044*/ 	.byte	0x00, 0xf4, 0x21, 0x00


	//----- nvinfo : EIATTR_SPARSE_MMA_MASK
	.align		4
.L_17:
        /*0048*/ 	.byte	0x03, 0x50
        /*004a*/ 	.short	0x0000


	//----- nvinfo : EIATTR_MAXREG_COUNT
	.align		4
        /*004c*/ 	.byte	0x03, 0x1b
        /*004e*/ 	.short	0x00ff


	//----- nvinfo : EIATTR_EXIT_INSTR_OFFSETS
	.align		4
        /*0050*/ 	.byte	0x04, 0x1c
        /*0052*/ 	.short	(.L_19 - .L_18)


	//   ....[0]....
.L_18:
        /*0054*/ 	.word	0x00000550


	//   ....[1]....
        /*0058*/ 	.word	0x000005a0


	//----- nvinfo : EIATTR_REQNTID
	.align		4
.L_19:
        /*005c*/ 	.byte	0x04, 0x10
        /*005e*/ 	.short	(.L_21 - .L_20)
.L_20:
        /*0060*/ 	.word	0x00000080
        /*0064*/ 	.word	0x00000001
        /*0068*/ 	.word	0x00000001


	//----- nvinfo : EIATTR_CBANK_PARAM_SIZE
	.align		4
.L_21:
        /*006c*/ 	.byte	0x03, 0x19
        /*006e*/ 	.short	0x0018


	//----- nvinfo : EIATTR_PARAM_CBANK
	.align		4
        /*0070*/ 	.byte	0x04, 0x0a
        /*0072*/ 	.short	(.L_23 - .L_22)
	.align		4
.L_22:
        /*0074*/ 	.word	index@(.nv.constant0.triton_poi_fused_0)
        /*0078*/ 	.short	0x0210
        /*007a*/ 	.short	0x0018


	//----- nvinfo : EIATTR_SW_WAR
	.align		4
.L_23:
        /*007c*/ 	.byte	0x04, 0x36
        /*007e*/ 	.short	(.L_25 - .L_24)
.L_24:
        /*0080*/ 	.word	0x00000008
.L_25:


//--------------------- .nv.callgraph             --------------------------
	.section	.nv.callgraph,"",@"SHT_CUDA_CALLGRAPH"
	.align	4
	.sectionentsize	8
	.align		4
        /*0000*/ 	.word	0x00000000
	.align		4
        /*0004*/ 	.word	0xffffffff
	.align		4
        /*0008*/ 	.word	0x00000000
	.align		4
        /*000c*/ 	.word	0xfffffffe
	.align		4
        /*0010*/ 	.word	0x00000000
	.align		4
        /*0014*/ 	.word	0xfffffffd
	.align		4
        /*0018*/ 	.word	0x00000000
	.align		4
        /*001c*/ 	.word	0xfffffffc


//--------------------- .text.triton_poi_fused_0  --------------------------
	.section	.text.triton_poi_fused_0,"ax",@progbits
	.sectionflags	@"SHF_BARRIERS=1"
	.align	128
        .global         triton_poi_fused_0
        .type           triton_poi_fused_0,@function
        .size           triton_poi_fused_0,(.L_x_1 - triton_poi_fused_0)
        .other          triton_poi_fused_0,@"STO_CUDA_ENTRY STV_DEFAULT"
triton_poi_fused_0:
.text.triton_poi_fused_0:
[----:B------:R-:W0:Y:S02]  /*0000*/  LDC R1, c[0x0][0x28] ;  /* 0x00000a00ff017b82 */ /* 0x000e240000000800 */
[----:B------:R-:W1:Y:S01]  /*0010*/  S2R R16, SR_CTAID.Z ;  /* 0x0000000000107919 */ /* 0x000e620000002700 */
[----:B------:R-:W1:Y:S01]  /*0020*/  S2UR UR4, SR_CTAID.Y ;  /* 0x00000000000479c3 */ /* 0x000e620000002600 */
[----:B------:R-:W-:Y:S01]  /*0030*/  CS2R R6, SRZ ;  /* 0x0000000000067805 */ /* 0x000fe2000001ff00 */
[----:B------:R-:W-:Y:S01]  /*0040*/  ULDC.64 UR6, c[0x0][0x208] ;  /* 0x0000820000067ab9 */ /* 0x000fe20000000a00 */
[----:B------:R-:W2:Y:S01]  /*0050*/  S2R R2, SR_CTAID.X ;  /* 0x0000000000027919 */ /* 0x000ea20000002500 */
[----:B------:R-:W3:Y:S04]  /*0060*/  S2R R0, SR_TID.X ;  /* 0x0000000000007919 */ /* 0x000ee80000002100 */
[----:B------:R-:W1:Y:S08]  /*0070*/  LDC R3, c[0x0][0x10] ;  /* 0x00000400ff037b82 */ /* 0x000e700000000800 */
[----:B------:R-:W4:Y:S01]  /*0080*/  LDC.64 R8, c[0x0][0x210] ;  /* 0x00008400ff087b82 */ /* 0x000f220000000a00 */
[----:B-1----:R-:W-:-:S02]  /*0090*/  IMAD R16, R16, R3, UR4 ;  /* 0x0000000410107e24 */ /* 0x002fc4000f8e0203 */
[----:B--2---:R-:W-:Y:S02]  /*00a0*/  IMAD.SHL.U32 R2, R2, 0x10, RZ ;  /* 0x0000001002027824 */ /* 0x004fe400078e00ff */
[----:B------:R-:W-:Y:S02]  /*00b0*/  IMAD.SHL.U32 R16, R16, 0x40, RZ ;  /* 0x0000004010107824 */ /* 0x000fe400078e00ff */
[----:B---3--:R-:W-:Y:S01]  /*00c0*/  IMAD.SHL.U32 R3, R0, 0x4, RZ ;  /* 0x0000000400037824 */ /* 0x008fe200078e00ff */
[----:B------:R-:W-:-:S04]  /*00d0*/  SHF.R.U32.HI R17, RZ, 0x2, R0 ;  /* 0x00000002ff117819 */ /* 0x000fc80000011600 */
[----:B------:R-:W-:Y:S02]  /*00e0*/  LOP3.LUT R11, R2, 0xc, R3, 0xf8, !PT ;  /* 0x0000000c020b7812 */ /* 0x000fe400078ef803 */
[----:B------:R-:W-:Y:S02]  /*00f0*/  SGXT.U32 R17, R17, 0x5 ;  /* 0x000000051111781a */ /* 0x000fe40000000000 */
[----:B------:R-:W-:Y:S02]  /*0100*/  ISETP.GE.AND P0, PT, R11, 0x10, PT ;  /* 0x000000100b00780c */ /* 0x000fe40003f06270 */
[----:B------:R-:W-:Y:S02]  /*0110*/  LOP3.LUT R5, R16, R17, RZ, 0xfc, !PT ;  /* 0x0000001110057212 */ /* 0x000fe400078efcff */
[----:B------:R-:W-:Y:S02]  /*0120*/  LOP3.LUT R10, R16, 0x20, R17, 0xfe, !PT ;  /* 0x00000020100a7812 */ /* 0x000fe400078efe11 */
[C---:B------:R-:W-:Y:S01]  /*0130*/  ISETP.LT.AND P1, PT, R5.reuse, 0x10000, !P0 ;  /* 0x000100000500780c */ /* 0x040fe20004721270 */
[--C-:B------:R-:W-:Y:S01]  /*0140*/  IMAD R13, R5, 0x10, R11.reuse ;  /* 0x00000010050d7824 */ /* 0x100fe200078e020b */
[C---:B------:R-:W-:Y:S01]  /*0150*/  ISETP.LT.AND P0, PT, R10.reuse, 0x10000, !P0 ;  /* 0x000100000a00780c */ /* 0x040fe20004701270 */
[----:B------:R-:W-:Y:S01]  /*0160*/  IMAD R15, R10, 0x10, R11 ;  /* 0x000000100a0f7824 */ /* 0x000fe200078e020b */
[----:B------:R-:W-:Y:S01]  /*0170*/  CS2R R4, SRZ ;  /* 0x0000000000047805 */ /* 0x000fe2000001ff00 */
[----:B----4-:R-:W-:Y:S01]  /*0180*/  IMAD.WIDE R12, R13, 0x4, R8 ;  /* 0x000000040d0c7825 */ /* 0x010fe200078e0208 */
[----:B------:R-:W-:-:S03]  /*0190*/  CS2R R10, SRZ ;  /* 0x00000000000a7805 */ /* 0x000fc6000001ff00 */
[----:B------:R-:W-:Y:S01]  /*01a0*/  IMAD.WIDE R14, R15, 0x4, R8 ;  /* 0x000000040f0e7825 */ /* 0x000fe200078e0208 */
[----:B------:R-:W-:-:S03]  /*01b0*/  CS2R R8, SRZ ;  /* 0x0000000000087805 */ /* 0x000fc6000001ff00 */
[----:B------:R1:W2:Y:S04]  /*01c0*/  @P1 LDG.E.EL.128 R4, desc[UR6][R12.64] ;  /* 0x000000060c041981 */ /* 0x0002a8000c2e1d00 */
[----:B------:R-:W3:Y:S01]  /*01d0*/  @P0 LDG.E.EL.128 R8, desc[UR6][R14.64] ;  /* 0x000000060e080981 */ /* 0x000ee2000c2e1d00 */
[----:B------:R-:W4:Y:S01]  /*01e0*/  S2UR UR5, SR_CgaCtaId ;  /* 0x00000000000579c3 */ /* 0x000f220000008800 */
[----:B------:R-:W-:Y:S01]  /*01f0*/  IMAD.SHL.U32 R18, R0, 0x100, RZ ;  /* 0x0000010000127824 */ /* 0x000fe200078e00ff */
[----:B------:R-:W-:Y:S01]  /*0200*/  UMOV UR4, 0x400 ;  /* 0x0000040000047882 */ /* 0x000fe20000000000 */
[----:B-1----:R-:W-:-:S03]  /*0210*/  SHF.R.U32.HI R12, RZ, 0x2, R0 ;  /* 0x00000002ff0c7819 */ /* 0x002fc60000011600 */
[----:B------:R-:W-:Y:S02]  /*0220*/  LOP3.LUT R18, R18, 0x300, RZ, 0xc0, !PT ;  /* 0x0000030012127812 */ /* 0x000fe400078ec0ff */
[----:B------:R-:W-:Y:S02]  /*0230*/  LOP3.LUT R12, R12, 0x1c, RZ, 0xc0, !PT ;  /* 0x0000001c0c0c7812 */ /* 0x000fe400078ec0ff */
[C---:B------:R-:W-:Y:S02]  /*0240*/  LOP3.LUT R17, R18.reuse, R17, RZ, 0xfc, !PT ;  /* 0x0000001112117212 */ /* 0x040fe400078efcff */
[C---:B------:R-:W-:Y:S02]  /*0250*/  LOP3.LUT R20, R18.reuse, 0x40, RZ, 0xfc, !PT ;  /* 0x0000004012147812 */ /* 0x040fe400078efcff */
[C---:B------:R-:W-:Y:S02]  /*0260*/  LOP3.LUT R22, R18.reuse, 0x80, RZ, 0xfc, !PT ;  /* 0x0000008012167812 */ /* 0x040fe400078efcff */
[----:B------:R-:W-:-:S02]  /*0270*/  LOP3.LUT R24, R18, 0xc0, RZ, 0xfc, !PT ;  /* 0x000000c012187812 */ /* 0x000fc400078efcff */
[-C--:B------:R-:W-:Y:S02]  /*0280*/  LEA.HI R18, R18, R17.reuse, RZ, 0x1c ;  /* 0x0000001112127211 */ /* 0x080fe400078fe0ff */
[-C--:B------:R-:W-:Y:S02]  /*0290*/  LEA.HI R20, R20, R17.reuse, RZ, 0x1c ;  /* 0x0000001114147211 */ /* 0x080fe400078fe0ff */
[-C--:B------:R-:W-:Y:S01]  /*02a0*/  LEA.HI R22, R22, R17.reuse, RZ, 0x1c ;  /* 0x0000001116167211 */ /* 0x080fe200078fe0ff */
[----:B----4-:R-:W-:Y:S01]  /*02b0*/  UPRMT UR4, UR5, 0x654, UR4 ;  /* 0x0000065405047896 */ /* 0x010fe20008000004 */
[----:B------:R-:W-:Y:S02]  /*02c0*/  LEA.HI R24, R24, R17, RZ, 0x1c ;  /* 0x0000001118187211 */ /* 0x000fe400078fe0ff */
[----:B------:R-:W-:Y:S02]  /*02d0*/  LOP3.LUT R17, R3, 0x1fc, RZ, 0xc0, !PT ;  /* 0x000001fc03117812 */ /* 0x000fe400078ec0ff */
[----:B------:R-:W-:-:S02]  /*02e0*/  LOP3.LUT R3, R16, 0x3c, R3, 0xf8, !PT ;  /* 0x0000003c10037812 */ /* 0x000fc400078ef803 */
[----:B------:R-:W-:Y:S01]  /*02f0*/  LEA R19, R18, UR4, 0x2 ;  /* 0x0000000412137c11 */ /* 0x000fe2000f8e10ff */
[----:B------:R-:W-:Y:S01]  /*0300*/  IMAD.IADD R12, R17, 0x1, R12 ;  /* 0x00000001110c7824 */ /* 0x000fe200078e020c */
[----:B------:R-:W-:Y:S02]  /*0310*/  LEA R20, R20, UR4, 0x2 ;  /* 0x0000000414147c11 */ /* 0x000fe4000f8e10ff */
[----:B------:R-:W-:Y:S02]  /*0320*/  LEA R21, R22, UR4, 0x2 ;  /* 0x0000000416157c11 */ /* 0x000fe4000f8e10ff */
[----:B------:R-:W-:Y:S02]  /*0330*/  LEA R24, R24, UR4, 0x2 ;  /* 0x0000000418187c11 */ /* 0x000fe4000f8e10ff */
[----:B------:R-:W-:Y:S02]  /*0340*/  LEA R12, R12, UR4, 0x2 ;  /* 0x000000040c0c7c11 */ /* 0x000fe4000f8e10ff */
[----:B------:R-:W-:-:S02]  /*0350*/  SHF.R.U32.HI R0, RZ, 0x4, R0 ;  /* 0x00000004ff007819 */ /* 0x000fc40000011600 */
[----:B------:R-:W-:Y:S01]  /*0360*/  ISETP.GE.AND P0, PT, R3, 0x10000, PT ;  /* 0x000100000300780c */ /* 0x000fe20003f06270 */
[----:B--2---:R-:W-:Y:S04]  /*0370*/  STS [R19], R4 ;  /* 0x0000000413007388 */ /* 0x004fe80000000800 */
[----:B------:R1:W-:Y:S04]  /*0380*/  STS [R20+0x100], R5 ;  /* 0x0001000514007388 */ /* 0x0003e80000000800 */
[----:B------:R2:W-:Y:S04]  /*0390*/  STS [R21+0x200], R6 ;  /* 0x0002000615007388 */ /* 0x0005e80000000800 */
[----:B------:R4:W-:Y:S01]  /*03a0*/  STS [R24+0x300], R7 ;  /* 0x0003000718007388 */ /* 0x0009e20000000800 */
[----:B-1----:R-:W1:Y:S03]  /*03b0*/  LDC.64 R4, c[0x0][0x218] ;  /* 0x00008600ff047b82 */ /* 0x002e660000000a00 */
[----:B---3--:R-:W-:Y:S01]  /*03c0*/  STS [R19+0x80], R8 ;  /* 0x0000800813007388 */ /* 0x008fe20000000800 */
[----:B--2---:R-:W-:-:S03]  /*03d0*/  SHF.R.S32.HI R6, RZ, 0x1f, R3 ;  /* 0x0000001fff067819 */ /* 0x004fc60000011403 */
[----:B------:R-:W-:Y:S01]  /*03e0*/  STS [R20+0x180], R9 ;  /* 0x0001800914007388 */ /* 0x000fe20000000800 */
[----:B------:R-:W-:-:S03]  /*03f0*/  LEA.HI R6, R6, R3, RZ, 0x8 ;  /* 0x0000000306067211 */ /* 0x000fc600078f40ff */
[----:B------:R-:W-:Y:S01]  /*0400*/  STS [R21+0x280], R10 ;  /* 0x0002800a15007388 */ /* 0x000fe20000000800 */
[----:B----4-:R-:W-:Y:S01]  /*0410*/  SGXT.U32 R7, R0, 0x3 ;  /* 0x000000030007781a */ /* 0x010fe20000000000 */
[C---:B------:R-:W-:Y:S02]  /*0420*/  IMAD.SHL.U32 R0, R6.reuse, 0x10, RZ ;  /* 0x0000001006007824 */ /* 0x040fe400078e00ff */
[----:B------:R-:W-:Y:S01]  /*0430*/  STS [R24+0x380], R11 ;  /* 0x0003800b18007388 */ /* 0x000fe20000000800 */
[----:B------:R-:W-:Y:S02]  /*0440*/  LOP3.LUT R6, R6, 0xffffff00, RZ, 0xc0, !PT ;  /* 0xffffff0006067812 */ /* 0x000fe400078ec0ff */
[----:B------:R-:W-:Y:S01]  /*0450*/  LOP3.LUT R7, R2, R7, RZ, 0xfc, !PT ;  /* 0x0000000702077212 */ /* 0x000fe200078efcff */
[----:B------:R-:W-:Y:S01]  /*0460*/  BAR.SYNC.DEFER_BLOCKING 0x0 ;  /* 0x0000000000007b1d */ /* 0x000fe20000010000 */
[----:B------:R-:W-:Y:S02]  /*0470*/  LOP3.LUT R0, R0, 0xfffff000, RZ, 0xc0, !PT ;  /* 0xfffff00000007812 */ /* 0x000fe400078ec0ff */
[----:B------:R-:W-:-:S02]  /*0480*/  LOP3.LUT R2, R17, 0x200, RZ, 0xfc, !PT ;  /* 0x0000020011027812 */ /* 0x000fc400078efcff */
[----:B------:R-:W-:Y:S02]  /*0490*/  IADD3 R6, R0, R3, -R6 ;  /* 0x0000000300067210 */ /* 0x000fe40007ffe806 */
[C---:B------:R-:W-:Y:S02]  /*04a0*/  LOP3.LUT R0, R7.reuse, 0x8, RZ, 0xfc, !PT ;  /* 0x0000000807007812 */ /* 0x040fe400078efcff */
[----:B------:R-:W-:Y:S01]  /*04b0*/  SHF.R.U32.HI R2, RZ, 0x4, R2 ;  /* 0x00000004ff027819 */ /* 0x000fe20000011602 */
[C---:B------:R-:W-:Y:S01]  /*04c0*/  IMAD R3, R7.reuse, 0x100, R6 ;  /* 0x0000010007037824 */ /* 0x040fe200078e0206 */
[----:B------:R-:W-:Y:S02]  /*04d0*/  ISETP.LT.AND P1, PT, R7, 0x10, !P0 ;  /* 0x000000100700780c */ /* 0x000fe40004721270 */
[----:B------:R-:W-:Y:S02]  /*04e0*/  ISETP.LT.AND P0, PT, R0, 0x10, !P0 ;  /* 0x000000100000780c */ /* 0x000fe40004701270 */
[----:B------:R-:W-:-:S05]  /*04f0*/  LOP3.LUT R2, R2, 0x3c, RZ, 0xc0, !PT ;  /* 0x0000003c02027812 */ /* 0x000fca00078ec0ff */
[----:B------:R-:W-:Y:S02]  /*0500*/  IMAD.IADD R17, R17, 0x1, R2 ;  /* 0x0000000111117824 */ /* 0x000fe400078e0202 */
[----:B-1----:R-:W-:Y:S01]  /*0510*/  IMAD.WIDE R2, R3, 0x4, R4 ;  /* 0x0000000403027825 */ /* 0x002fe200078e0204 */
[----:B------:R-:W1:Y:S02]  /*0520*/  LDS.128 R12, [R12] ;  /* 0x000000000c0c7984 */ /* 0x000e640000000c00 */
[----:B------:R-:W-:Y:S02]  /*0530*/  LEA R17, R17, UR4, 0x2 ;  /* 0x0000000411117c11 */ /* 0x000fe4000f8e10ff */
[----:B-1----:R1:W-:Y:S01]  /*0540*/  @P1 STG.E.128 desc[UR6][R2.64], R12 ;  /* 0x0000000c02001986 */ /* 0x0023e2000c101d06 */
[----:B------:R-:W-:Y:S05]  /*0550*/  @!P0 EXIT ;  /* 0x000000000000894d */ /* 0x000fea0003800000 */
[----:B------:R-:W0:Y:S01]  /*0560*/  LDS.128 R16, [R17+0x800] ;  /* 0x0008000011107984 */ /* 0x000e220000000c00 */
[----:B-1----:R-:W-:-:S04]  /*0570*/  IMAD R3, R0, 0x100, R6 ;  /* 0x0000010000037824 */ /* 0x002fc800078e0206 */
[----:B------:R-:W-:-:S05]  /*0580*/  IMAD.WIDE R4, R3, 0x4, R4 ;  /* 0x0000000403047825 */ /* 0x000fca00078e0204 */
[----:B0-----:R-:W-:Y:S01]  /*0590*/  STG.E.128 desc[UR6][R4.64], R16 ;  /* 0x0000001004007986 */ /* 0x001fe2000c101d06 */
[----:B------:R-:W-:Y:S05]  /*05a0*/  EXIT ;  /* 0x000000000000794d */ /* 0x000fea0003800000 */
.L_x_0:
[----:B------:R-:W-:-:S00]  /*05b0*/  BRA `(.L_x_0) ;  /* 0xfffffffc00fc7947 */ /* 0x000fc0000383ffff */
[----:B------:R-:W-:-:S00]  /*05c0*/  NOP ;  /* 0x0000000000007918 */ /* 0x000fc00000000000 */
        /* <DEDUP_REMOVED lines=11> */
.L_x_1:


//--------------------- .nv.shared.triton_poi_fused_0 --------------------------
	.section	.nv.shared.triton_poi_fused_0,"aw",@nobits
	.sectionflags	@""
	.align	16
	.zero		1024


//--------------------- .nv.constant0.triton_poi_fused_0 --------------------------
	.section	.nv.constant0.triton_poi_fused_0,"a",@progbits
	.sectionflags	@""
	.align	4
.nv.constant0.triton_poi_fused_0:
	.zero		552
